	.headerflags	@"EF_CUDA_TEXMODE_UNIFIED EF_CUDA_64BIT_ADDRESS EF_CUDA_ACCELERATORS EF_CUDA_SM90 EF_CUDA_VIRTUAL_SM(EF_CUDA_SM90)"
	.elftype	@"ET_EXEC"


//--------------------- .nv.info                  --------------------------
	.section	.nv.info,"",@"SHT_CUDA_INFO"
	.align	4


	//----- nvinfo : EIATTR_REGCOUNT
	.align		4
        /*0000*/ 	.byte	0x04, 0x2f
        /*0002*/ 	.short	(.L_3 - .L_2)
	.align		4
.L_2:
        /*0004*/ 	.word	index@(triton_poi_fused__native_batch_norm_legit_no_training_relu_4)
        /*0008*/ 	.word	0x00000012


	//----- nvinfo : EIATTR_MIN_STACK_SIZE
	.align		4
.L_3:
        /*000c*/ 	.byte	0x04, 0x12
        /*000e*/ 	.short	(.L_5 - .L_4)
	.align		4
.L_4:
        /*0010*/ 	.word	index@(triton_poi_fused__native_batch_norm_legit_no_training_relu_4)
        /*0014*/ 	.word	0x00000000


	//----- nvinfo : EIATTR_FRAME_SIZE
	.align		4
.L_5:
        /*0018*/ 	.byte	0x04, 0x11
        /*001a*/ 	.short	(.L_7 - .L_6)
	.align		4
.L_6:
        /*001c*/ 	.word	index@(triton_poi_fused__native_batch_norm_legit_no_training_relu_4)
        /*0020*/ 	.word	0x00000000


	//----- nvinfo : EIATTR_MIN_STACK_SIZE
	.align		4
.L_7:
        /*0024*/ 	.byte	0x04, 0x12
        /*0026*/ 	.short	(.L_9 - .L_8)
	.align		4
.L_8:
        /*0028*/ 	.word	index@(triton_poi_fused__native_batch_norm_legit_no_training_relu_4)
        /*002c*/ 	.word	0x00000000
.L_9:


//--------------------- .nv.info.triton_poi_fused__native_batch_norm_legit_no_training_relu_4 --------------------------
	.section	.nv.info.triton_poi_fused__native_batch_norm_legit_no_training_relu_4,"",@"SHT_CUDA_INFO"
	.sectionflags	@""
	.align	4


	//----- nvinfo : EIATTR_CUDA_API_VERSION
	.align		4
        /*0000*/ 	.byte	0x04, 0x37
        /*0002*/ 	.short	(.L_11 - .L_10)
.L_10:
        /*0004*/ 	.word	0x0000007c


	//----- nvinfo : EIATTR_KPARAM_INFO
	.align		4
.L_11:
        /*0008*/ 	.byte	0x04, 0x17
        /*000a*/ 	.short	(.L_13 - .L_12)
.L_12:
        /*000c*/ 	.word	0x00000000
        /*0010*/ 	.short	0x0006
        /*0012*/ 	.short	0x0030
        /*0014*/ 	.byte	0x00, 0xf0, 0x11, 0x00


	//----- nvinfo : EIATTR_KPARAM_INFO
	.align		4
.L_13:
        /*0018*/ 	.byte	0x04, 0x17
        /*001a*/ 	.short	(.L_15 - .L_14)
.L_14:
        /*001c*/ 	.word	0x00000000
        /*0020*/ 	.short	0x0005
        /*0022*/ 	.short	0x0028
        /*0024*/ 	.byte	0x00, 0xf4, 0x21, 0x00


	//----- nvinfo : EIATTR_KPARAM_INFO
	.align		4
.L_15:
        /*0028*/ 	.byte	0x04, 0x17
        /*002a*/ 	.short	(.L_17 - .L_16)
.L_16:
        /*002c*/ 	.word	0x00000000
        /*0030*/ 	.short	0x0004
        /*0032*/ 	.short	0x0020
        /*0034*/ 	.byte	0x00, 0xf4, 0x21, 0x00


	//----- nvinfo : EIATTR_KPARAM_INFO
	.align		4
.L_17:
        /*0038*/ 	.byte	0x04, 0x17
        /*003a*/ 	.short	(.L_19 - .L_18)
.L_18:
        /*003c*/ 	.word	0x00000000
        /*0040*/ 	.short	0x0003
        /*0042*/ 	.short	0x0018
        /*0044*/ 	.byte	0x00, 0xf4, 0x21, 0x00


	//----- nvinfo : EIATTR_KPARAM_INFO
	.align		4
.L_19:
        /*0048*/ 	.byte	0x04, 0x17
        /*004a*/ 	.short	(.L_21 - .L_20)
.L_20:
        /*004c*/ 	.word	0x00000000
        /*0050*/ 	.short	0x0002
        /*0052*/ 	.short	0x0010
        /*0054*/ 	.byte	0x00, 0xf4, 0x21, 0x00


	//----- nvinfo : EIATTR_KPARAM_INFO
	.align		4
.L_21:
        /*0058*/ 	.byte	0x04, 0x17
        /*005a*/ 	.short	(.L_23 - .L_22)
.L_22:
        /*005c*/ 	.word	0x00000000
        /*0060*/ 	.short	0x0001
        /*0062*/ 	.short	0x0008
        /*0064*/ 	.byte	0x00, 0xf4, 0x21, 0x00


	//----- nvinfo : EIATTR_KPARAM_INFO
	.align		4
.L_23:
        /*0068*/ 	.byte	0x04, 0x17
        /*006a*/ 	.short	(.L_25 - .L_24)
.L_24:
        /*006c*/ 	.word	0x00000000
        /*0070*/ 	.short	0x0000
        /*0072*/ 	.short	0x0000
        /*0074*/ 	.byte	0x00, 0xf4, 0x21, 0x00


	//----- nvinfo : EIATTR_SPARSE_MMA_MASK
	.align		4
.L_25:
        /*0078*/ 	.byte	0x03, 0x50
        /*007a*/ 	.short	0x0000


	//----- nvinfo : EIATTR_MAXREG_COUNT
	.align		4
        /*007c*/ 	.byte	0x03, 0x1b
        /*007e*/ 	.short	0x00ff


	//----- nvinfo : EIATTR_EXIT_INSTR_OFFSETS
	.align		4
        /*0080*/ 	.byte	0x04, 0x1c
        /*0082*/ 	.short	(.L_27 - .L_26)


	//   ....[0]....
.L_26:
        /*0084*/ 	.word	0x000003c0


	//----- nvinfo : EIATTR_REQNTID
	.align		4
.L_27:
        /*0088*/ 	.byte	0x04, 0x10
        /*008a*/ 	.short	(.L_29 - .L_28)
.L_28:
        /*008c*/ 	.word	0x00000100
        /*0090*/ 	.word	0x00000001
        /*0094*/ 	.word	0x00000001


	//----- nvinfo : EIATTR_CBANK_PARAM_SIZE
	.align		4
.L_29:
        /*0098*/ 	.byte	0x03, 0x19
        /*009a*/ 	.short	0x0034


	//----- nvinfo : EIATTR_PARAM_CBANK
	.align		4
        /*009c*/ 	.byte	0x04, 0x0a
        /*009e*/ 	.short	(.L_31 - .L_30)
	.align		4
.L_30:
        /*00a0*/ 	.word	index@(.nv.constant0.triton_poi_fused__native_batch_norm_legit_no_training_relu_4)
        /*00a4*/ 	.short	0x0210
        /*00a6*/ 	.short	0x0034


	//----- nvinfo : EIATTR_SW_WAR
	.align		4
.L_31:
        /*00a8*/ 	.byte	0x04, 0x36
        /*00aa*/ 	.short	(.L_33 - .L_32)
.L_32:
        /*00ac*/ 	.word	0x00000008
.L_33:


//--------------------- .nv.callgraph             --------------------------
	.section	.nv.callgraph,"",@"SHT_CUDA_CALLGRAPH"
	.align	4
	.sectionentsize	8
	.align		4
        /*0000*/ 	.word	0x00000000
	.align		4
        /*0004*/ 	.word	0xffffffff
	.align		4
        /*0008*/ 	.word	0x00000000
	.align		4
        /*000c*/ 	.word	0xfffffffe
	.align		4
        /*0010*/ 	.word	0x00000000
	.align		4
        /*0014*/ 	.word	0xfffffffd
	.align		4
        /*0018*/ 	.word	0x00000000
	.align		4
        /*001c*/ 	.word	0xfffffffc


//--------------------- .nv.constant4             --------------------------
	.section	.nv.constant4,"a",@progbits
	.align	8
	.align		8
.nv.constant4:
        /*0000*/ 	.dword	_$_str
	.align		8
        /*0008*/ 	.dword	_$_str_$_2


//--------------------- .text.triton_poi_fused__native_batch_norm_legit_no_training_relu_4 --------------------------
	.section	.text.triton_poi_fused__native_batch_norm_legit_no_training_relu_4,"ax",@progbits
	.align	128
        .global         triton_poi_fused__native_batch_norm_legit_no_training_relu_4
        .type           triton_poi_fused__native_batch_norm_legit_no_training_relu_4,@function
        .size           triton_poi_fused__native_batch_norm_legit_no_training_relu_4,(.L_x_1 - triton_poi_fused__native_batch_norm_legit_no_training_relu_4)
        .other          triton_poi_fused__native_batch_norm_legit_no_training_relu_4,@"STO_CUDA_ENTRY STV_DEFAULT"
triton_poi_fused__native_batch_norm_legit_no_training_relu_4:
.text.triton_poi_fused__native_batch_norm_legit_no_training_relu_4:
[----:B------:R-:W-:Y:S01]  /*0000*/  LDC R1, c[0x0][0x28] ;  /* 0x00000a00ff017b82 */ /* 0x000fe20000000800 */
[----:B------:R-:W1:Y:S07]  /*0010*/  S2R R0, SR_TID.X ;  /* 0x0000000000007919 */ /* 0x000e6e0000002100 */
[----:B------:R-:W2:Y:S01]  /*0020*/  LDC.64 R2, c[0x0][0x220] ;  /* 0x00008800ff027b82 */ /* 0x000ea20000000a00 */
[----:B------:R-:W-:Y:S01]  /*0030*/  ULDC.64 UR4, c[0x0][0x208] ;  /* 0x0000820000047ab9 */ /* 0x000fe20000000a00 */
[----:B------:R-:W3:Y:S06]  /*0040*/  S2R R5, SR_CTAID.X ;  /* 0x0000000000057919 */ /* 0x000eec0000002500 */
[----:B------:R-:W4:Y:S08]  /*0050*/  LDC.64 R6, c[0x0][0x218] ;  /* 0x00008600ff067b82 */ /* 0x000f300000000a00 */
[----:B------:R-:W5:Y:S08]  /*0060*/  LDC.64 R8, c[0x0][0x228] ;  /* 0x00008a00ff087b82 */ /* 0x000f700000000a00 */
[----:B------:R-:W5:Y:S01]  /*0070*/  LDC.64 R10, c[0x0][0x230] ;  /* 0x00008c00ff0a7b82 */ /* 0x000f620000000a00 */
[----:B-1----:R-:W-:-:S04]  /*0080*/  SHF.L.U32 R0, R0, 0x1, RZ ;  /* 0x0000000100007819 */ /* 0x002fc800000006ff */
[----:B------:R-:W-:-:S04]  /*0090*/  LOP3.LUT R0, R0, 0x1fe, RZ, 0xc0, !PT ;  /* 0x000001fe00007812 */ /* 0x000fc800078ec0ff */
[----:B---3--:R-:W-:-:S05]  /*00a0*/  LEA R0, R5, R0, 0x9 ;  /* 0x0000000005007211 */ /* 0x008fca00078e48ff */
[----:B------:R-:W-:-:S05]  /*00b0*/  IMAD.HI R4, R0, 0x2aaaaaab, RZ ;  /* 0x2aaaaaab00047827 */ /* 0x000fca00078e02ff */
[----:B------:R-:W-:-:S04]  /*00c0*/  SHF.R.U32.HI R5, RZ, 0x1f, R4 ;  /* 0x0000001fff057819 */ /* 0x000fc80000011604 */
[----:B------:R-:W-:-:S05]  /*00d0*/  LEA.HI R5, R4, R5, RZ, 0x1c ;  /* 0x0000000504057211 */ /* 0x000fca00078fe0ff */
[----:B------:R-:W-:Y:S02]  /*00e0*/  IMAD R13, R5, -0x60, R0 ;  /* 0xffffffa0050d7824 */ /* 0x000fe400078e0200 */
[----:B------:R-:W1:Y:S02]  /*00f0*/  LDC.64 R4, c[0x0][0x210] ;  /* 0x00008400ff047b82 */ /* 0x000e640000000a00 */
[----:B--2---:R-:W-:-:S06]  /*0100*/  IMAD.WIDE R2, R13, 0x4, R2 ;  /* 0x000000040d027825 */ /* 0x004fcc00078e0202 */
[----:B------:R-:W2:Y:S01]  /*0110*/  LDG.E.EL.64 R2, desc[UR4][R2.64] ;  /* 0x0000000402027981 */ /* 0x000ea2000c2e1b00 */
[----:B----4-:R-:W-:-:S04]  /*0120*/  IMAD.WIDE R6, R13, 0x4, R6 ;  /* 0x000000040d067825 */ /* 0x010fc800078e0206 */
[C---:B-----5:R-:W-:Y:S02]  /*0130*/  IMAD.WIDE R8, R13.reuse, 0x4, R8 ;  /* 0x000000040d087825 */ /* 0x060fe400078e0208 */
[----:B------:R-:W3:Y:S02]  /*0140*/  LDG.E.EL.64 R6, desc[UR4][R6.64] ;  /* 0x0000000406067981 */ /* 0x000ee4000c2e1b00 */
[----:B0-----:R-:W-:Y:S02]  /*0150*/  IMAD.WIDE R10, R13, 0x4, R10 ;  /* 0x000000040d0a7825 */ /* 0x001fe400078e020a */
[----:B------:R-:W4:Y:S04]  /*0160*/  LDG.E.EL.64 R8, desc[UR4][R8.64] ;  /* 0x0000000408087981 */ /* 0x000f28000c2e1b00 */
[----:B------:R-:W4:Y:S01]  /*0170*/  LDG.E.EL.64 R10, desc[UR4][R10.64] ;  /* 0x000000040a0a7981 */ /* 0x000f22000c2e1b00 */
[----:B-1----:R-:W-:-:S06]  /*0180*/  IMAD.WIDE R4, R0, 0x4, R4 ;  /* 0x0000000400047825 */ /* 0x002fcc00078e0204 */
[----:B------:R-:W3:Y:S01]  /*0190*/  LDG.E.64 R4, desc[UR4][R4.64] ;  /* 0x0000000404047981 */ /* 0x000ee2000c1e1b00 */
[----:B------:R-:W-:Y:S01]  /*01a0*/  HFMA2.MMA R14, -RZ, RZ, 1.625, 0 ;  /* 0x3e800000ff0e7435 */ /* 0x000fe200000001ff */
[----:B--2---:R-:W-:Y:S01]  /*01b0*/  FADD R2, R2, 0.0010000000474974513054 ;  /* 0x3a83126f02027421 */ /* 0x004fe20000000000 */
[----:B------:R-:W-:-:S03]  /*01c0*/  FADD R3, R3, 0.0010000000474974513054 ;  /* 0x3a83126f03037421 */ /* 0x000fc60000000000 */
[----:B------:R-:W0:Y:S08]  /*01d0*/  MUFU.SQRT R12, R2 ;  /* 0x00000002000c7308 */ /* 0x000e300000002000 */
[----:B------:R1:W2:Y:S01]  /*01e0*/  MUFU.SQRT R13, R3 ;  /* 0x00000003000d7308 */ /* 0x0002a20000002000 */
[C---:B0-----:R-:W-:Y:S02]  /*01f0*/  FSETP.GT.AND P0, PT, R12.reuse, 8.50705917302346158658e+37, PT ;  /* 0x7e8000000c00780b */ /* 0x041fe40003f04000 */
[----:B------:R-:W-:Y:S01]  /*0200*/  FSETP.GEU.AND P2, PT, R12, 1.175494350822287508e-38, PT ;  /* 0x008000000c00780b */ /* 0x000fe20003f4e000 */
[----:B-1----:R-:W0:Y:S01]  /*0210*/  LDC.64 R2, c[0x0][0x238] ;  /* 0x00008e00ff027b82 */ /* 0x002e220000000a00 */
[----:B--2---:R-:W-:-:S02]  /*0220*/  FSETP.GT.AND P1, PT, R13, 8.50705917302346158658e+37, PT ;  /* 0x7e8000000d00780b */ /* 0x004fc40003f24000 */
[----:B------:R-:W-:-:S07]  /*0230*/  FSETP.GEU.AND P3, PT, R13, 1.175494350822287508e-38, PT ;  /* 0x008000000d00780b */ /* 0x000fce0003f6e000 */
[----:B------:R-:W-:-:S04]  /*0240*/  @P0 FMUL R12, R12, 0.25 ;  /* 0x3e8000000c0c0820 */ /* 0x000fc80000400000 */
[----:B------:R-:W-:Y:S01]  /*0250*/  @!P2 FMUL R12, R12, 16777216 ;  /* 0x4b8000000c0ca820 */ /* 0x000fe20000400000 */
[----:B------:R-:W-:-:S04]  /*0260*/  @P1 FMUL R13, R13, 0.25 ;  /* 0x3e8000000d0d1820 */ /* 0x000fc80000400000 */
[----:B------:R-:W-:Y:S01]  /*0270*/  @!P3 FMUL R13, R13, 16777216 ;  /* 0x4b8000000d0db820 */ /* 0x000fe20000400000 */
[----:B------:R-:W1:Y:S01]  /*0280*/  MUFU.RCP R12, R12 ;  /* 0x0000000c000c7308 */ /* 0x000e620000001000 */
[----:B------:R-:W-:-:S07]  /*0290*/  FSEL R15, R14, 1, P0 ;  /* 0x3f8000000e0f7808 */ /* 0x000fce0000000000 */
[----:B------:R-:W2:Y:S01]  /*02a0*/  MUFU.RCP R13, R13 ;  /* 0x0000000d000d7308 */ /* 0x000ea20000001000 */
[----:B------:R-:W-:Y:S01]  /*02b0*/  FSEL R14, R14, 1, P1 ;  /* 0x3f8000000e0e7808 */ /* 0x000fe20000800000 */
[----:B------:R-:W-:-:S04]  /*02c0*/  @!P2 FMUL R15, R15, 16777216 ;  /* 0x4b8000000f0fa820 */ /* 0x000fc80000400000 */
[----:B------:R-:W-:Y:S01]  /*02d0*/  @!P3 FMUL R14, R14, 16777216 ;  /* 0x4b8000000e0eb820 */ /* 0x000fe20000400000 */
[----:B---3--:R-:W-:Y:S01]  /*02e0*/  FADD R5, R5, -R7 ;  /* 0x8000000705057221 */ /* 0x008fe20000000000 */
[----:B------:R-:W-:Y:S01]  /*02f0*/  FADD R4, R4, -R6 ;  /* 0x8000000604047221 */ /* 0x000fe20000000000 */
[----:B-1----:R-:W-:Y:S01]  /*0300*/  FMUL R15, R12, R15 ;  /* 0x0000000f0c0f7220 */ /* 0x002fe20000400000 */
[----:B--2---:R-:W-:-:S03]  /*0310*/  FMUL R14, R13, R14 ;  /* 0x0000000e0d0e7220 */ /* 0x004fc60000400000 */
[----:B------:R-:W-:Y:S01]  /*0320*/  FMUL R15, R4, R15 ;  /* 0x0000000f040f7220 */ /* 0x000fe20000400000 */
[----:B------:R-:W-:-:S03]  /*0330*/  FMUL R14, R5, R14 ;  /* 0x0000000e050e7220 */ /* 0x000fc60000400000 */
[----:B----4-:R-:W-:Y:S01]  /*0340*/  FFMA R8, R8, R15, R10 ;  /* 0x0000000f08087223 */ /* 0x010fe2000000000a */
[----:B------:R-:W-:-:S04]  /*0350*/  FFMA R9, R9, R14, R11 ;  /* 0x0000000e09097223 */ /* 0x000fc8000000000b */
[----:B------:R-:W-:Y:S02]  /*0360*/  FSETP.GEU.AND P0, PT, R8, RZ, PT ;  /* 0x000000ff0800720b */ /* 0x000fe40003f0e000 */
[C---:B------:R-:W-:Y:S01]  /*0370*/  FSETP.GEU.AND P1, PT, R9.reuse, RZ, PT ;  /* 0x000000ff0900720b */ /* 0x040fe20003f2e000 */
[----:B0-----:R-:W-:Y:S01]  /*0380*/  IMAD.WIDE R2, R0, 0x4, R2 ;  /* 0x0000000400027825 */ /* 0x001fe200078e0202 */
[----:B------:R-:W-:Y:S02]  /*0390*/  FSEL R8, R8, RZ, P0 ;  /* 0x000000ff08087208 */ /* 0x000fe40000000000 */
[----:B------:R-:W-:-:S05]  /*03a0*/  FSEL R9, R9, RZ, P1 ;  /* 0x000000ff09097208 */ /* 0x000fca0000800000 */
[----:B------:R-:W-:Y:S01]  /*03b0*/  STG.E.64 desc[UR4][R2.64], R8 ;  /* 0x0000000802007986 */ /* 0x000fe2000c101b04 */
[----:B------:R-:W-:Y:S05]  /*03c0*/  EXIT ;  /* 0x000000000000794d */ /* 0x000fea0003800000 */
.L_x_0:
[----:B------:R-:W-:-:S00]  /*03d0*/  BRA `(.L_x_0) ;  /* 0xfffffffc00fc7947 */ /* 0x000fc0000383ffff */
[----:B------:R-:W-:-:S00]  /*03e0*/  NOP ;  /* 0x0000000000007918 */ /* 0x000fc00000000000 */
        /* <DEDUP_REMOVED lines=9> */
.L_x_1:


//--------------------- .nv.global.init           --------------------------
	.section	.nv.global.init,"aw",@progbits
.nv.global.init:
	.type		_$_str,@object
	.size		_$_str,(_$_str_$_2 - _$_str)
_$_str:
        /*0000*/ 	.byte	0x5f, 0x5f, 0x43, 0x55, 0x44, 0x41, 0x5f, 0x46, 0x54, 0x5a, 0x00
	.type		_$_str_$_2,@object
	.size		_$_str_$_2,(.L_1 - _$_str_$_2)
_$_str_$_2:
        /*000b*/ 	.byte	0x5f, 0x5f, 0x43, 0x55, 0x44, 0x41, 0x5f, 0x50, 0x52, 0x45, 0x43, 0x5f, 0x53, 0x51, 0x52, 0x54
        /*001b*/ 	.byte	0x00
.L_1:


//--------------------- .nv.constant0.triton_poi_fused__native_batch_norm_legit_no_training_relu_4 --------------------------
	.section	.nv.constant0.triton_poi_fused__native_batch_norm_legit_no_training_relu_4,"a",@progbits
	.sectionflags	@""
	.align	4
.nv.constant0.triton_poi_fused__native_batch_norm_legit_no_training_relu_4:
	.zero		580
